	.headerflags	@"EF_CUDA_TEXMODE_UNIFIED EF_CUDA_64BIT_ADDRESS EF_CUDA_ACCELERATORS EF_CUDA_SM90 EF_CUDA_VIRTUAL_SM(EF_CUDA_SM90)"
	.elftype	@"ET_EXEC"


//--------------------- .nv.info                  --------------------------
	.section	.nv.info,"",@"SHT_CUDA_INFO"
	.align	4


	//----- nvinfo : EIATTR_REGCOUNT
	.align		4
        /*0000*/ 	.byte	0x04, 0x2f
        /*0002*/ 	.short	(.L_1 - .L_0)
	.align		4
.L_0:
        /*0004*/ 	.word	index@(triton_poi_fused_add_convolution_mul_53)
        /*0008*/ 	.word	0x00000020


	//----- nvinfo : EIATTR_MIN_STACK_SIZE
	.align		4
.L_1:
        /*000c*/ 	.byte	0x04, 0x12
        /*000e*/ 	.short	(.L_3 - .L_2)
	.align		4
.L_2:
        /*0010*/ 	.word	index@(triton_poi_fused_add_convolution_mul_53)
        /*0014*/ 	.word	0x00000000


	//----- nvinfo : EIATTR_FRAME_SIZE
	.align		4
.L_3:
        /*0018*/ 	.byte	0x04, 0x11
        /*001a*/ 	.short	(.L_5 - .L_4)
	.align		4
.L_4:
        /*001c*/ 	.word	index@(triton_poi_fused_add_convolution_mul_53)
        /*0020*/ 	.word	0x00000000


	//----- nvinfo : EIATTR_MIN_STACK_SIZE
	.align		4
.L_5:
        /*0024*/ 	.byte	0x04, 0x12
        /*0026*/ 	.short	(.L_7 - .L_6)
	.align		4
.L_6:
        /*0028*/ 	.word	index@(triton_poi_fused_add_convolution_mul_53)
        /*002c*/ 	.word	0x00000000
.L_7:


//--------------------- .nv.info.triton_poi_fused_add_convolution_mul_53 --------------------------
	.section	.nv.info.triton_poi_fused_add_convolution_mul_53,"",@"SHT_CUDA_INFO"
	.sectionflags	@""
	.align	4


	//----- nvinfo : EIATTR_CUDA_API_VERSION
	.align		4
        /*0000*/ 	.byte	0x04, 0x37
        /*0002*/ 	.short	(.L_9 - .L_8)
.L_8:
        /*0004*/ 	.word	0x0000007c


	//----- nvinfo : EIATTR_KPARAM_INFO
	.align		4
.L_9:
        /*0008*/ 	.byte	0x04, 0x17
        /*000a*/ 	.short	(.L_11 - .L_10)
.L_10:
        /*000c*/ 	.word	0x00000000
        /*0010*/ 	.short	0x0003
        /*0012*/ 	.short	0x0018
        /*0014*/ 	.byte	0x00, 0xf0, 0x11, 0x00


	//----- nvinfo : EIATTR_KPARAM_INFO
	.align		4
.L_11:
        /*0018*/ 	.byte	0x04, 0x17
        /*001a*/ 	.short	(.L_13 - .L_12)
.L_12:
        /*001c*/ 	.word	0x00000000
        /*0020*/ 	.short	0x0002
        /*0022*/ 	.short	0x0010
        /*0024*/ 	.byte	0x00, 0xf4, 0x21, 0x00


	//----- nvinfo : EIATTR_KPARAM_INFO
	.align		4
.L_13:
        /*0028*/ 	.byte	0x04, 0x17
        /*002a*/ 	.short	(.L_15 - .L_14)
.L_14:
        /*002c*/ 	.word	0x00000000
        /*0030*/ 	.short	0x0001
        /*0032*/ 	.short	0x0008
        /*0034*/ 	.byte	0x00, 0xf4, 0x21, 0x00


	//----- nvinfo : EIATTR_KPARAM_INFO
	.align		4
.L_15:
        /*0038*/ 	.byte	0x04, 0x17
        /*003a*/ 	.short	(.L_17 - .L_16)
.L_16:
        /*003c*/ 	.word	0x00000000
        /*0040*/ 	.short	0x0000
        /*0042*/ 	.short	0x0000
        /*0044*/ 	.byte	0x00, 0xf4, 0x21, 0x00


	//----- nvinfo : EIATTR_SPARSE_MMA_MASK
	.align		4
.L_17:
        /*0048*/ 	.byte	0x03, 0x50
        /*004a*/ 	.short	0x0000


	//----- nvinfo : EIATTR_MAXREG_COUNT
	.align		4
        /*004c*/ 	.byte	0x03, 0x1b
        /*004e*/ 	.short	0x00ff


	//----- nvinfo : EIATTR_EXIT_INSTR_OFFSETS
	.align		4
        /*0050*/ 	.byte	0x04, 0x1c
        /*0052*/ 	.short	(.L_19 - .L_18)


	//   ....[0]....
.L_18:
        /*0054*/ 	.word	0x000003c0


	//   ....[1]....
        /*0058*/ 	.word	0x000003e0


	//----- nvinfo : EIATTR_REQNTID
	.align		4
.L_19:
        /*005c*/ 	.byte	0x04, 0x10
        /*005e*/ 	.short	(.L_21 - .L_20)
.L_20:
        /*0060*/ 	.word	0x00000080
        /*0064*/ 	.word	0x00000001
        /*0068*/ 	.word	0x00000001


	//----- nvinfo : EIATTR_CBANK_PARAM_SIZE
	.align		4
.L_21:
        /*006c*/ 	.byte	0x03, 0x19
        /*006e*/ 	.short	0x001c


	//----- nvinfo : EIATTR_PARAM_CBANK
	.align		4
        /*0070*/ 	.byte	0x04, 0x0a
        /*0072*/ 	.short	(.L_23 - .L_22)
	.align		4
.L_22:
        /*0074*/ 	.word	index@(.nv.constant0.triton_poi_fused_add_convolution_mul_53)
        /*0078*/ 	.short	0x0210
        /*007a*/ 	.short	0x001c


	//----- nvinfo : EIATTR_SW_WAR
	.align		4
.L_23:
        /*007c*/ 	.byte	0x04, 0x36
        /*007e*/ 	.short	(.L_25 - .L_24)
.L_24:
        /*0080*/ 	.word	0x00000008
.L_25:


//--------------------- .nv.callgraph             --------------------------
	.section	.nv.callgraph,"",@"SHT_CUDA_CALLGRAPH"
	.align	4
	.sectionentsize	8
	.align		4
        /*0000*/ 	.word	0x00000000
	.align		4
        /*0004*/ 	.word	0xffffffff
	.align		4
        /*0008*/ 	.word	0x00000000
	.align		4
        /*000c*/ 	.word	0xfffffffe
	.align		4
        /*0010*/ 	.word	0x00000000
	.align		4
        /*0014*/ 	.word	0xfffffffd
	.align		4
        /*0018*/ 	.word	0x00000000
	.align		4
        /*001c*/ 	.word	0xfffffffc


//--------------------- .text.triton_poi_fused_add_convolution_mul_53 --------------------------
	.section	.text.triton_poi_fused_add_convolution_mul_53,"ax",@progbits
	.align	128
        .global         triton_poi_fused_add_convolution_mul_53
        .type           triton_poi_fused_add_convolution_mul_53,@function
        .size           triton_poi_fused_add_convolution_mul_53,(.L_x_1 - triton_poi_fused_add_convolution_mul_53)
        .other          triton_poi_fused_add_convolution_mul_53,@"STO_CUDA_ENTRY STV_DEFAULT"
triton_poi_fused_add_convolution_mul_53:
.text.triton_poi_fused_add_convolution_mul_53:
[----:B------:R-:W0:Y:S02]  /*0000*/  LDC R1, c[0x0][0x28] ;  /* 0x00000a00ff017b82 */ /* 0x000e240000000800 */
[----:B------:R-:W1:Y:S01]  /*0010*/  S2R R0, SR_TID.X ;  /* 0x0000000000007919 */ /* 0x000e620000002100 */
[----:B------:R-:W2:Y:S01]  /*0020*/  LDC.64 R28, c[0x0][0x218] ;  /* 0x00008600ff1c7b82 */ /* 0x000ea20000000a00 */
[----:B------:R-:W-:Y:S02]  /*0030*/  CS2R R6, SRZ ;  /* 0x0000000000067805 */ /* 0x000fe4000001ff00 */
[----:B------:R-:W-:Y:S01]  /*0040*/  CS2R R8, SRZ ;  /* 0x0000000000087805 */ /* 0x000fe2000001ff00 */
[----:B------:R-:W3:Y:S01]  /*0050*/  S2R R3, SR_CTAID.X ;  /* 0x0000000000037919 */ /* 0x000ee20000002500 */
[----:B------:R-:W-:-:S03]  /*0060*/  ULDC.64 UR4, c[0x0][0x208] ;  /* 0x0000820000047ab9 */ /* 0x000fc60000000a00 */
[----:B------:R-:W4:Y:S01]  /*0070*/  LDC.64 R14, c[0x0][0x220] ;  /* 0x00008800ff0e7b82 */ /* 0x000f220000000a00 */
[----:B-1----:R-:W-:-:S04]  /*0080*/  SHF.L.U32 R0, R0, 0x2, RZ ;  /* 0x0000000200007819 */ /* 0x002fc800000006ff */
[----:B------:R-:W-:-:S04]  /*0090*/  LOP3.LUT R0, R0, 0x1fc, RZ, 0xc0, !PT ;  /* 0x000001fc00007812 */ /* 0x000fc800078ec0ff */
[----:B---3--:R-:W-:Y:S02]  /*00a0*/  LEA R12, R3, R0, 0xa ;  /* 0x00000000030c7211 */ /* 0x008fe400078e50ff */
[----:B------:R-:W1:Y:S02]  /*00b0*/  LDC.64 R2, c[0x0][0x210] ;  /* 0x00008400ff027b82 */ /* 0x000e640000000a00 */
[C---:B------:R-:W-:Y:S01]  /*00c0*/  ISETP.GE.AND P0, PT, R12.reuse, 0x18e200, PT ;  /* 0x0018e2000c00780c */ /* 0x040fe20003f06270 */
[----:B------:R-:W-:-:S05]  /*00d0*/  IMAD.HI R0, R12, 0x7e07e07f, RZ ;  /* 0x7e07e07f0c007827 */ /* 0x000fca00078e02ff */
[----:B------:R-:W-:-:S04]  /*00e0*/  SHF.R.U32.HI R5, RZ, 0x1f, R0 ;  /* 0x0000001fff057819 */ /* 0x000fc80000011600 */
[----:B------:R-:W-:Y:S02]  /*00f0*/  LEA.HI.SX32 R11, R0, R5, 0x16 ;  /* 0x00000005000b7211 */ /* 0x000fe400078fb2ff */
[----:B------:R-:W-:-:S03]  /*0100*/  CS2R R4, SRZ ;  /* 0x0000000000047805 */ /* 0x000fc6000001ff00 */
[----:B------:R-:W-:Y:S01]  /*0110*/  IMAD R17, R11, -0x820, R12 ;  /* 0xfffff7e00b117824 */ /* 0x000fe200078e020c */
[----:B------:R-:W-:-:S03]  /*0120*/  CS2R R10, SRZ ;  /* 0x00000000000a7805 */ /* 0x000fc6000001ff00 */
[----:B--2---:R-:W-:-:S04]  /*0130*/  IMAD.WIDE R16, R17, 0x4, R28 ;  /* 0x0000000411107825 */ /* 0x004fc800078e021c */
[----:B-1----:R-:W-:Y:S01]  /*0140*/  IMAD.WIDE R2, R12, 0x4, R2 ;  /* 0x000000040c027825 */ /* 0x002fe200078e0202 */
[----:B------:R1:W2:Y:S04]  /*0150*/  @!P0 LDG.E.EL.128 R4, desc[UR4][R16.64] ;  /* 0x0000000410048981 */ /* 0x0002a8000c2e1d00 */
[----:B------:R-:W2:Y:S01]  /*0160*/  @!P0 LDG.E.128 R8, desc[UR4][R2.64] ;  /* 0x0000000402088981 */ /* 0x000ea2000c1e1d00 */
[----:B------:R-:W-:-:S05]  /*0170*/  IADD3 R0, R12, 0x200, RZ ;  /* 0x000002000c007810 */ /* 0x000fca0007ffe0ff */
[----:B------:R-:W-:-:S05]  /*0180*/  IMAD.HI R13, R0, 0x7e07e07f, RZ ;  /* 0x7e07e07f000d7827 */ /* 0x000fca00078e02ff */
[----:B------:R-:W-:-:S04]  /*0190*/  SHF.R.U32.HI R18, RZ, 0x1f, R13 ;  /* 0x0000001fff127819 */ /* 0x000fc8000001160d */
[----:B------:R-:W-:Y:S02]  /*01a0*/  LEA.HI.SX32 R13, R13, R18, 0x16 ;  /* 0x000000120d0d7211 */ /* 0x000fe400078fb2ff */
[----:B------:R-:W-:Y:S02]  /*01b0*/  ISETP.GE.AND P1, PT, R0, 0x18e200, PT ;  /* 0x0018e2000000780c */ /* 0x000fe40003f26270 */
[----:B-1----:R-:W-:Y:S02]  /*01c0*/  CS2R R16, SRZ ;  /* 0x0000000000107805 */ /* 0x002fe4000001ff00 */
[----:B------:R-:W-:Y:S01]  /*01d0*/  CS2R R18, SRZ ;  /* 0x0000000000127805 */ /* 0x000fe2000001ff00 */
[----:B------:R-:W-:Y:S01]  /*01e0*/  IMAD R13, R13, -0x820, R0 ;  /* 0xfffff7e00d0d7824 */ /* 0x000fe200078e0200 */
[----:B------:R-:W-:Y:S02]  /*01f0*/  CS2R R20, SRZ ;  /* 0x0000000000147805 */ /* 0x000fe4000001ff00 */
[----:B------:R-:W-:Y:S01]  /*0200*/  CS2R R22, SRZ ;  /* 0x0000000000167805 */ /* 0x000fe2000001ff00 */
[----:B------:R-:W-:Y:S01]  /*0210*/  IMAD.WIDE R28, R13, 0x4, R28 ;  /* 0x000000040d1c7825 */ /* 0x000fe200078e021c */
[----:B------:R-:W-:-:S02]  /*0220*/  CS2R R24, SRZ ;  /* 0x0000000000187805 */ /* 0x000fc4000001ff00 */
[----:B------:R-:W-:Y:S02]  /*0230*/  CS2R R26, SRZ ;  /* 0x00000000001a7805 */ /* 0x000fe4000001ff00 */
[----:B------:R-:W3:Y:S01]  /*0240*/  @!P1 LDG.E.128 R20, desc[UR4][R2.64+0x800] ;  /* 0x0008000402149981 */ /* 0x000ee2000c1e1d00 */
[----:B--2---:R-:W-:Y:S01]  /*0250*/  FADD R4, R4, R8 ;  /* 0x0000000804047221 */ /* 0x004fe20000000000 */
[----:B------:R-:W-:Y:S01]  /*0260*/  FADD R0, R5, R9 ;  /* 0x0000000905007221 */ /* 0x000fe20000000000 */
[----:B----4-:R-:W-:Y:S01]  /*0270*/  IMAD.WIDE R8, R12, 0x4, R14 ;  /* 0x000000040c087825 */ /* 0x010fe200078e020e */
[----:B------:R-:W-:Y:S02]  /*0280*/  CS2R R12, SRZ ;  /* 0x00000000000c7805 */ /* 0x000fe4000001ff00 */
[----:B------:R-:W-:Y:S02]  /*0290*/  CS2R R14, SRZ ;  /* 0x00000000000e7805 */ /* 0x000fe4000001ff00 */
[----:B------:R-:W2:Y:S04]  /*02a0*/  @!P0 LDG.E.128 R16, desc[UR4][R8.64] ;  /* 0x0000000408108981 */ /* 0x000ea8000c1e1d00 */
[----:B------:R-:W3:Y:S04]  /*02b0*/  @!P1 LDG.E.EL.128 R12, desc[UR4][R28.64] ;  /* 0x000000041c0c9981 */ /* 0x000ee8000c2e1d00 */
[----:B------:R-:W4:Y:S01]  /*02c0*/  @!P1 LDG.E.128 R24, desc[UR4][R8.64+0x800] ;  /* 0x0008000408189981 */ /* 0x000f22000c1e1d00 */
[----:B------:R-:W-:Y:S01]  /*02d0*/  FADD R5, R6, R10 ;  /* 0x0000000a06057221 */ /* 0x000fe20000000000 */
[----:B------:R-:W-:Y:S01]  /*02e0*/  FADD R6, R7, R11 ;  /* 0x0000000b07067221 */ /* 0x000fe20000000000 */
[----:B--2---:R-:W-:Y:S01]  /*02f0*/  FADD R16, R4, R16 ;  /* 0x0000001004107221 */ /* 0x004fe20000000000 */
[----:B------:R-:W-:Y:S01]  /*0300*/  FADD R17, R0, R17 ;  /* 0x0000001100117221 */ /* 0x000fe20000000000 */
[----:B------:R-:W-:Y:S01]  /*0310*/  FADD R18, R5, R18 ;  /* 0x0000001205127221 */ /* 0x000fe20000000000 */
[----:B------:R-:W-:Y:S01]  /*0320*/  FADD R19, R6, R19 ;  /* 0x0000001306137221 */ /* 0x000fe20000000000 */
[----:B---3--:R-:W-:Y:S01]  /*0330*/  FADD R5, R12, R20 ;  /* 0x000000140c057221 */ /* 0x008fe20000000000 */
[----:B------:R-:W-:Y:S01]  /*0340*/  FADD R0, R13, R21 ;  /* 0x000000150d007221 */ /* 0x000fe20000000000 */
[----:B------:R-:W-:Y:S01]  /*0350*/  FADD R7, R14, R22 ;  /* 0x000000160e077221 */ /* 0x000fe20000000000 */
[----:B------:R-:W-:Y:S01]  /*0360*/  FADD R4, R15, R23 ;  /* 0x000000170f047221 */ /* 0x000fe20000000000 */
[----:B------:R1:W-:Y:S01]  /*0370*/  @!P0 STG.E.128 desc[UR4][R2.64], R16 ;  /* 0x0000001002008986 */ /* 0x0003e2000c101d04 */
[----:B----4-:R-:W-:Y:S01]  /*0380*/  FADD R24, R5, R24 ;  /* 0x0000001805187221 */ /* 0x010fe20000000000 */
[----:B------:R-:W-:Y:S01]  /*0390*/  FADD R25, R0, R25 ;  /* 0x0000001900197221 */ /* 0x000fe20000000000 */
[----:B------:R-:W-:Y:S01]  /*03a0*/  FADD R26, R7, R26 ;  /* 0x0000001a071a7221 */ /* 0x000fe20000000000 */
[----:B------:R-:W-:Y:S01]  /*03b0*/  FADD R27, R4, R27 ;  /* 0x0000001b041b7221 */ /* 0x000fe20000000000 */
[----:B------:R-:W-:Y:S06]  /*03c0*/  @P1 EXIT ;  /* 0x000000000000194d */ /* 0x000fec0003800000 */
[----:B------:R-:W-:Y:S01]  /*03d0*/  STG.E.128 desc[UR4][R2.64+0x800], R24 ;  /* 0x0008001802007986 */ /* 0x000fe2000c101d04 */
[----:B------:R-:W-:Y:S05]  /*03e0*/  EXIT ;  /* 0x000000000000794d */ /* 0x000fea0003800000 */
.L_x_0:
[----:B------:R-:W-:-:S00]  /*03f0*/  BRA `(.L_x_0) ;  /* 0xfffffffc00fc7947 */ /* 0x000fc0000383ffff */
[----:B------:R-:W-:-:S00]  /*0400*/  NOP ;  /* 0x0000000000007918 */ /* 0x000fc00000000000 */
[----:B------:R-:W-:-:S00]  /*0410*/  NOP ;  /* 0x0000000000007918 */ /* 0x000fc00000000000 */
[----:B------:R-:W-:-:S00]  /*0420*/  NOP ;  /* 0x0000000000007918 */ /* 0x000fc00000000000 */
[----:B------:R-:W-:-:S00]  /*0430*/  NOP ;  /* 0x0000000000007918 */ /* 0x000fc00000000000 */
[----:B------:R-:W-:-:S00]  /*0440*/  NOP ;  /* 0x0000000000007918 */ /* 0x000fc00000000000 */
[----:B------:R-:W-:-:S00]  /*0450*/  NOP ;  /* 0x0000000000007918 */ /* 0x000fc00000000000 */
[----:B------:R-:W-:-:S00]  /*0460*/  NOP ;  /* 0x0000000000007918 */ /* 0x000fc00000000000 */
[----:B------:R-:W-:-:S00]  /*0470*/  NOP ;  /* 0x0000000000007918 */ /* 0x000fc00000000000 */
.L_x_1:


//--------------------- .nv.constant0.triton_poi_fused_add_convolution_mul_53 --------------------------
	.section	.nv.constant0.triton_poi_fused_add_convolution_mul_53,"a",@progbits
	.sectionflags	@""
	.align	4
.nv.constant0.triton_poi_fused_add_convolution_mul_53:
	.zero		556
